	.headerflags	@"EF_CUDA_TEXMODE_UNIFIED EF_CUDA_64BIT_ADDRESS EF_CUDA_ACCELERATORS EF_CUDA_SM90 EF_CUDA_VIRTUAL_SM(EF_CUDA_SM90)"
	.elftype	@"ET_EXEC"


//--------------------- .nv.info                  --------------------------
	.section	.nv.info,"",@"SHT_CUDA_INFO"
	.align	4


	//----- nvinfo : EIATTR_REGCOUNT
	.align		4
        /*0000*/ 	.byte	0x04, 0x2f
        /*0002*/ 	.short	(.L_1 - .L_0)
	.align		4
.L_0:
        /*0004*/ 	.word	index@(triton_poi_fused_convolution_3)
        /*0008*/ 	.word	0x00000019


	//----- nvinfo : EIATTR_MIN_STACK_SIZE
	.align		4
.L_1:
        /*000c*/ 	.byte	0x04, 0x12
        /*000e*/ 	.short	(.L_3 - .L_2)
	.align		4
.L_2:
        /*0010*/ 	.word	index@(triton_poi_fused_convolution_3)
        /*0014*/ 	.word	0x00000000


	//----- nvinfo : EIATTR_FRAME_SIZE
	.align		4
.L_3:
        /*0018*/ 	.byte	0x04, 0x11
        /*001a*/ 	.short	(.L_5 - .L_4)
	.align		4
.L_4:
        /*001c*/ 	.word	index@(triton_poi_fused_convolution_3)
        /*0020*/ 	.word	0x00000000


	//----- nvinfo : EIATTR_MIN_STACK_SIZE
	.align		4
.L_5:
        /*0024*/ 	.byte	0x04, 0x12
        /*0026*/ 	.short	(.L_7 - .L_6)
	.align		4
.L_6:
        /*0028*/ 	.word	index@(triton_poi_fused_convolution_3)
        /*002c*/ 	.word	0x00000000
.L_7:


//--------------------- .nv.info.triton_poi_fused_convolution_3 --------------------------
	.section	.nv.info.triton_poi_fused_convolution_3,"",@"SHT_CUDA_INFO"
	.sectionflags	@""
	.align	4


	//----- nvinfo : EIATTR_CUDA_API_VERSION
	.align		4
        /*0000*/ 	.byte	0x04, 0x37
        /*0002*/ 	.short	(.L_9 - .L_8)
.L_8:
        /*0004*/ 	.word	0x0000007c


	//----- nvinfo : EIATTR_KPARAM_INFO
	.align		4
.L_9:
        /*0008*/ 	.byte	0x04, 0x17
        /*000a*/ 	.short	(.L_11 - .L_10)
.L_10:
        /*000c*/ 	.word	0x00000000
        /*0010*/ 	.short	0x0003
        /*0012*/ 	.short	0x0014
        /*0014*/ 	.byte	0x00, 0xf0, 0x11, 0x00


	//----- nvinfo : EIATTR_KPARAM_INFO
	.align		4
.L_11:
        /*0018*/ 	.byte	0x04, 0x17
        /*001a*/ 	.short	(.L_13 - .L_12)
.L_12:
        /*001c*/ 	.word	0x00000000
        /*0020*/ 	.short	0x0002
        /*0022*/ 	.short	0x0010
        /*0024*/ 	.byte	0x00, 0xf0, 0x11, 0x00


	//----- nvinfo : EIATTR_KPARAM_INFO
	.align		4
.L_13:
        /*0028*/ 	.byte	0x04, 0x17
        /*002a*/ 	.short	(.L_15 - .L_14)
.L_14:
        /*002c*/ 	.word	0x00000000
        /*0030*/ 	.short	0x0001
        /*0032*/ 	.short	0x0008
        /*0034*/ 	.byte	0x00, 0xf4, 0x21, 0x00


	//----- nvinfo : EIATTR_KPARAM_INFO
	.align		4
.L_15:
        /*0038*/ 	.byte	0x04, 0x17
        /*003a*/ 	.short	(.L_17 - .L_16)
.L_16:
        /*003c*/ 	.word	0x00000000
        /*0040*/ 	.short	0x0000
        /*0042*/ 	.short	0x0000
        /*0044*/ 	.byte	0x00, 0xf4, 0x21, 0x00


	//----- nvinfo : EIATTR_SPARSE_MMA_MASK
	.align		4
.L_17:
        /*0048*/ 	.byte	0x03, 0x50
        /*004a*/ 	.short	0x0000


	//----- nvinfo : EIATTR_MAXREG_COUNT
	.align		4
        /*004c*/ 	.byte	0x03, 0x1b
        /*004e*/ 	.short	0x00ff


	//----- nvinfo : EIATTR_EXIT_INSTR_OFFSETS
	.align		4
        /*0050*/ 	.byte	0x04, 0x1c
        /*0052*/ 	.short	(.L_19 - .L_18)


	//   ....[0]....
.L_18:
        /*0054*/ 	.word	0x00000530


	//   ....[1]....
        /*0058*/ 	.word	0x000005b0


	//----- nvinfo : EIATTR_REQNTID
	.align		4
.L_19:
        /*005c*/ 	.byte	0x04, 0x10
        /*005e*/ 	.short	(.L_21 - .L_20)
.L_20:
        /*0060*/ 	.word	0x00000080
        /*0064*/ 	.word	0x00000001
        /*0068*/ 	.word	0x00000001


	//----- nvinfo : EIATTR_CBANK_PARAM_SIZE
	.align		4
.L_21:
        /*006c*/ 	.byte	0x03, 0x19
        /*006e*/ 	.short	0x0018


	//----- nvinfo : EIATTR_PARAM_CBANK
	.align		4
        /*0070*/ 	.byte	0x04, 0x0a
        /*0072*/ 	.short	(.L_23 - .L_22)
	.align		4
.L_22:
        /*0074*/ 	.word	index@(.nv.constant0.triton_poi_fused_convolution_3)
        /*0078*/ 	.short	0x0210
        /*007a*/ 	.short	0x0018


	//----- nvinfo : EIATTR_SW_WAR
	.align		4
.L_23:
        /*007c*/ 	.byte	0x04, 0x36
        /*007e*/ 	.short	(.L_25 - .L_24)
.L_24:
        /*0080*/ 	.word	0x00000008
.L_25:


//--------------------- .nv.callgraph             --------------------------
	.section	.nv.callgraph,"",@"SHT_CUDA_CALLGRAPH"
	.align	4
	.sectionentsize	8
	.align		4
        /*0000*/ 	.word	0x00000000
	.align		4
        /*0004*/ 	.word	0xffffffff
	.align		4
        /*0008*/ 	.word	0x00000000
	.align		4
        /*000c*/ 	.word	0xfffffffe
	.align		4
        /*0010*/ 	.word	0x00000000
	.align		4
        /*0014*/ 	.word	0xfffffffd
	.align		4
        /*0018*/ 	.word	0x00000000
	.align		4
        /*001c*/ 	.word	0xfffffffc


//--------------------- .text.triton_poi_fused_convolution_3 --------------------------
	.section	.text.triton_poi_fused_convolution_3,"ax",@progbits
	.sectionflags	@"SHF_BARRIERS=1"
	.align	128
        .global         triton_poi_fused_convolution_3
        .type           triton_poi_fused_convolution_3,@function
        .size           triton_poi_fused_convolution_3,(.L_x_1 - triton_poi_fused_convolution_3)
        .other          triton_poi_fused_convolution_3,@"STO_CUDA_ENTRY STV_DEFAULT"
triton_poi_fused_convolution_3:
.text.triton_poi_fused_convolution_3:
[----:B------:R-:W0:Y:S02]  /*0000*/  LDC R1, c[0x0][0x28] ;  /* 0x00000a00ff017b82 */ /* 0x000e240000000800 */
[----:B------:R-:W1:Y:S01]  /*0010*/  S2R R0, SR_CTAID.Y ;  /* 0x0000000000007919 */ /* 0x000e620000002600 */
[----:B------:R-:W2:Y:S01]  /*0020*/  LDC.64 R8, c[0x0][0x210] ;  /* 0x00008400ff087b82 */ /* 0x000ea20000000a00 */
[----:B------:R-:W-:Y:S01]  /*0030*/  ULDC.64 UR6, c[0x0][0x208] ;  /* 0x0000820000067ab9 */ /* 0x000fe20000000a00 */
[----:B------:R-:W3:Y:S01]  /*0040*/  S2R R12, SR_TID.X ;  /* 0x00000000000c7919 */ /* 0x000ee20000002100 */
[----:B------:R-:W4:Y:S01]  /*0050*/  S2R R2, SR_CTAID.X ;  /* 0x0000000000027919 */ /* 0x000f220000002500 */
[----:B-1----:R-:W-:Y:S02]  /*0060*/  IMAD.SHL.U32 R0, R0, 0x20, RZ ;  /* 0x0000002000007824 */ /* 0x002fe400078e00ff */
[----:B---3--:R-:W-:Y:S02]  /*0070*/  IMAD.SHL.U32 R17, R12, 0x4, RZ ;  /* 0x000000040c117824 */ /* 0x008fe400078e00ff */
[----:B----4-:R-:W-:-:S03]  /*0080*/  IMAD.SHL.U32 R2, R2, 0x20, RZ ;  /* 0x0000002002027824 */ /* 0x010fc600078e00ff */
[----:B------:R-:W-:-:S04]  /*0090*/  LOP3.LUT R4, R0, 0x1c, R17, 0xf8, !PT ;  /* 0x0000001c00047812 */ /* 0x000fc800078ef811 */
[----:B------:R-:W-:Y:S02]  /*00a0*/  SHF.R.S32.HI R3, RZ, 0x1f, R4 ;  /* 0x0000001fff037819 */ /* 0x000fe40000011404 */
[----:B------:R-:W-:Y:S02]  /*00b0*/  ISETP.GE.AND P0, PT, R4, 0x200, PT ;  /* 0x000002000400780c */ /* 0x000fe40003f06270 */
[----:B------:R-:W-:Y:S02]  /*00c0*/  LEA.HI R5, R3, R4, RZ, 0x7 ;  /* 0x0000000403057211 */ /* 0x000fe400078f38ff */
[----:B------:R-:W-:Y:S02]  /*00d0*/  SHF.R.U32.HI R3, RZ, 0x3, R12 ;  /* 0x00000003ff037819 */ /* 0x000fe4000001160c */
[C---:B------:R-:W-:Y:S01]  /*00e0*/  LOP3.LUT R7, R5.reuse, 0xffffff80, RZ, 0xc0, !PT ;  /* 0xffffff8005077812 */ /* 0x040fe200078ec0ff */
[----:B------:R-:W-:Y:S01]  /*00f0*/  IMAD.SHL.U32 R6, R5, 0x40, RZ ;  /* 0x0000004005067824 */ /* 0x000fe200078e00ff */
[----:B------:R-:W-:-:S04]  /*0100*/  SGXT.U32 R3, R3, 0x4 ;  /* 0x000000040303781a */ /* 0x000fc80000000000 */
[----:B------:R-:W-:Y:S02]  /*0110*/  LOP3.LUT R6, R6, 0xffffe000, RZ, 0xc0, !PT ;  /* 0xffffe00006067812 */ /* 0x000fe400078ec0ff */
[----:B------:R-:W-:Y:S02]  /*0120*/  LOP3.LUT R5, R2, R3, RZ, 0xfc, !PT ;  /* 0x0000000302057212 */ /* 0x000fe400078efcff */
[----:B------:R-:W-:Y:S02]  /*0130*/  IADD3 R11, R6, R4, -R7 ;  /* 0x00000004060b7210 */ /* 0x000fe40007ffe807 */
[----:B------:R-:W-:Y:S02]  /*0140*/  CS2R R6, SRZ ;  /* 0x0000000000067805 */ /* 0x000fe4000001ff00 */
[C---:B------:R-:W-:Y:S02]  /*0150*/  ISETP.LT.AND P1, PT, R5.reuse, 0x40, !P0 ;  /* 0x000000400500780c */ /* 0x040fe40004721270 */
[----:B------:R-:W-:Y:S01]  /*0160*/  LOP3.LUT R10, R2, 0x10, R3, 0xfe, !PT ;  /* 0x00000010020a7812 */ /* 0x000fe200078efe03 */
[----:B------:R-:W-:Y:S01]  /*0170*/  IMAD R15, R5, 0x80, R11 ;  /* 0x00000080050f7824 */ /* 0x000fe200078e020b */
[----:B------:R-:W-:-:S02]  /*0180*/  CS2R R4, SRZ ;  /* 0x0000000000047805 */ /* 0x000fc4000001ff00 */
[C---:B------:R-:W-:Y:S01]  /*0190*/  ISETP.LT.AND P0, PT, R10.reuse, 0x40, !P0 ;  /* 0x000000400a00780c */ /* 0x040fe20004701270 */
[----:B------:R-:W-:Y:S02]  /*01a0*/  IMAD R19, R10, 0x80, R11 ;  /* 0x000000800a137824 */ /* 0x000fe400078e020b */
[----:B--2---:R-:W-:Y:S01]  /*01b0*/  IMAD.WIDE R14, R15, 0x4, R8 ;  /* 0x000000040f0e7825 */ /* 0x004fe200078e0208 */
[----:B------:R-:W-:-:S03]  /*01c0*/  CS2R R10, SRZ ;  /* 0x00000000000a7805 */ /* 0x000fc6000001ff00 */
[----:B------:R-:W-:Y:S01]  /*01d0*/  IMAD.WIDE R18, R19, 0x4, R8 ;  /* 0x0000000413127825 */ /* 0x000fe200078e0208 */
[----:B------:R-:W-:Y:S01]  /*01e0*/  CS2R R8, SRZ ;  /* 0x0000000000087805 */ /* 0x000fe2000001ff00 */
[----:B------:R1:W2:Y:S05]  /*01f0*/  @P1 LDG.E.EL.128 R4, desc[UR6][R14.64] ;  /* 0x000000060e041981 */ /* 0x0002aa000c2e1d00 */
[----:B------:R3:W4:Y:S01]  /*0200*/  @P0 LDG.E.EL.128 R8, desc[UR6][R18.64] ;  /* 0x0000000612080981 */ /* 0x000722000c2e1d00 */
[----:B------:R-:W5:Y:S01]  /*0210*/  S2UR UR5, SR_CgaCtaId ;  /* 0x00000000000579c3 */ /* 0x000f620000008800 */
[----:B------:R-:W-:Y:S01]  /*0220*/  IMAD.SHL.U32 R13, R12, 0x80, RZ ;  /* 0x000000800c0d7824 */ /* 0x000fe200078e00ff */
[----:B------:R-:W-:Y:S01]  /*0230*/  UMOV UR4, 0x400 ;  /* 0x0000040000047882 */ /* 0x000fe20000000000 */
[----:B------:R-:W-:-:S03]  /*0240*/  SHF.R.U32.HI R16, RZ, 0x1, R12 ;  /* 0x00000001ff107819 */ /* 0x000fc6000001160c */
[----:B------:R-:W-:Y:S02]  /*0250*/  LOP3.LUT R12, R13, 0x380, RZ, 0xc0, !PT ;  /* 0x000003800d0c7812 */ /* 0x000fe400078ec0ff */
[----:B------:R-:W-:Y:S02]  /*0260*/  LOP3.LUT R22, R16, 0x3c, RZ, 0xc0, !PT ;  /* 0x0000003c10167812 */ /* 0x000fe400078ec0ff */
[C---:B-1----:R-:W-:Y:S02]  /*0270*/  LOP3.LUT R14, R12.reuse, 0x20, RZ, 0xfc, !PT ;  /* 0x000000200c0e7812 */ /* 0x042fe400078efcff */
[C---:B------:R-:W-:Y:S02]  /*0280*/  LOP3.LUT R15, R12.reuse, 0x40, RZ, 0xfc, !PT ;  /* 0x000000400c0f7812 */ /* 0x040fe400078efcff */
[C---:B------:R-:W-:Y:S02]  /*0290*/  LOP3.LUT R13, R12.reuse, R3, RZ, 0xfc, !PT ;  /* 0x000000030c0d7212 */ /* 0x040fe400078efcff */
[----:B---3--:R-:W-:Y:S01]  /*02a0*/  LOP3.LUT R18, R12, 0x60, RZ, 0xfc, !PT ;  /* 0x000000600c127812 */ /* 0x008fe200078efcff */
[----:B-----5:R-:W-:-:S06]  /*02b0*/  UPRMT UR4, UR5, 0x654, UR4 ;  /* 0x0000065405047896 */ /* 0x020fcc0008000004 */
[----:B------:R-:W-:Y:S02]  /*02c0*/  LEA.HI R12, R12, UR4, RZ, 0x1d ;  /* 0x000000040c0c7c11 */ /* 0x000fe4000f8fe8ff */
[----:B------:R-:W-:Y:S02]  /*02d0*/  LEA.HI R14, R14, UR4, RZ, 0x1d ;  /* 0x000000040e0e7c11 */ /* 0x000fe4000f8fe8ff */
[----:B------:R-:W-:Y:S01]  /*02e0*/  LEA.HI R16, R15, UR4, RZ, 0x1d ;  /* 0x000000040f107c11 */ /* 0x000fe2000f8fe8ff */
[C---:B------:R-:W-:Y:S01]  /*02f0*/  IMAD R19, R13.reuse, 0x4, R12 ;  /* 0x000000040d137824 */ /* 0x040fe200078e020c */
[----:B------:R-:W-:Y:S01]  /*0300*/  LEA.HI R20, R18, UR4, RZ, 0x1d ;  /* 0x0000000412147c11 */ /* 0x000fe2000f8fe8ff */
[C---:B------:R-:W-:Y:S02]  /*0310*/  IMAD R18, R13.reuse, 0x4, R14 ;  /* 0x000000040d127824 */ /* 0x040fe400078e020e */
[----:B------:R-:W-:Y:S01]  /*0320*/  IMAD R21, R13, 0x4, R16 ;  /* 0x000000040d157824 */ /* 0x000fe200078e0210 */
[----:B------:R-:W-:Y:S01]  /*0330*/  LOP3.LUT R16, R17, 0x1fc, RZ, 0xc0, !PT ;  /* 0x000001fc11107812 */ /* 0x000fe200078ec0ff */
[----:B------:R-:W-:Y:S01]  /*0340*/  IMAD R20, R13, 0x4, R20 ;  /* 0x000000040d147824 */ /* 0x000fe200078e0214 */
[----:B------:R-:W-:Y:S01]  /*0350*/  LOP3.LUT R17, R2, 0x1c, R17, 0xf8, !PT ;  /* 0x0000001c02117812 */ /* 0x000fe200078ef811 */
[----:B------:R-:W-:Y:S01]  /*0360*/  VIADD R13, R22, UR4 ;  /* 0x00000004160d7c36 */ /* 0x000fe20008000000 */
[----:B------:R-:W-:-:S02]  /*0370*/  LOP3.LUT R2, R0, R3, RZ, 0xfc, !PT ;  /* 0x0000000300027212 */ /* 0x000fc400078efcff */
[----:B------:R-:W-:Y:S01]  /*0380*/  ISETP.GE.AND P0, PT, R17, 0x40, PT ;  /* 0x000000401100780c */ /* 0x000fe20003f06270 */
[----:B------:R-:W-:Y:S01]  /*0390*/  IMAD R22, R16, 0x4, R13 ;  /* 0x0000000410167824 */ /* 0x000fe200078e020d */
[----:B------:R-:W-:Y:S01]  /*03a0*/  LOP3.LUT R0, R0, 0x10, R3, 0xfe, !PT ;  /* 0x0000001000007812 */ /* 0x000fe200078efe03 */
[C---:B------:R-:W-:Y:S01]  /*03b0*/  IMAD R3, R2.reuse, 0x40, R17 ;  /* 0x0000004002037824 */ /* 0x040fe200078e0211 */
[----:B------:R-:W-:Y:S02]  /*03c0*/  ISETP.LT.AND P1, PT, R2, 0x200, !P0 ;  /* 0x000002000200780c */ /* 0x000fe40004721270 */
[----:B------:R-:W-:Y:S01]  /*03d0*/  ISETP.LT.AND P0, PT, R0, 0x200, !P0 ;  /* 0x000002000000780c */ /* 0x000fe20004701270 */
[----:B--2---:R-:W-:Y:S04]  /*03e0*/  STS [R19], R4 ;  /* 0x0000000413007388 */ /* 0x004fe80000000800 */
[----:B------:R1:W-:Y:S04]  /*03f0*/  STS [R18+0x80], R5 ;  /* 0x0000800512007388 */ /* 0x0003e80000000800 */
[----:B------:R2:W-:Y:S04]  /*0400*/  STS [R21+0x100], R6 ;  /* 0x0001000615007388 */ /* 0x0005e80000000800 */
[----:B------:R3:W-:Y:S01]  /*0410*/  STS [R20+0x180], R7 ;  /* 0x0001800714007388 */ /* 0x0007e20000000800 */
[----:B-1----:R-:W1:Y:S03]  /*0420*/  LDC.64 R4, c[0x0][0x218] ;  /* 0x00008600ff047b82 */ /* 0x002e660000000a00 */
[----:B----4-:R-:W-:Y:S01]  /*0430*/  STS [R19+0x40], R8 ;  /* 0x0000400813007388 */ /* 0x010fe20000000800 */
[----:B--2---:R-:W-:-:S03]  /*0440*/  LOP3.LUT R6, R16, 0x200, RZ, 0xfc, !PT ;  /* 0x0000020010067812 */ /* 0x004fc600078efcff */
[----:B------:R-:W-:Y:S01]  /*0450*/  STS [R18+0xc0], R9 ;  /* 0x0000c00912007388 */ /* 0x000fe20000000800 */
[----:B------:R-:W-:-:S03]  /*0460*/  SHF.R.U32.HI R6, RZ, 0x3, R6 ;  /* 0x00000003ff067819 */ /* 0x000fc60000011606 */
[----:B------:R-:W-:Y:S01]  /*0470*/  STS [R21+0x140], R10 ;  /* 0x0001400a15007388 */ /* 0x000fe20000000800 */
[----:B------:R-:W-:-:S03]  /*0480*/  LOP3.LUT R6, R6, 0x7c, RZ, 0xc0, !PT ;  /* 0x0000007c06067812 */ /* 0x000fc600078ec0ff */
[----:B------:R-:W-:Y:S02]  /*0490*/  STS [R20+0x1c0], R11 ;  /* 0x0001c00b14007388 */ /* 0x000fe40000000800 */
[----:B---3--:R-:W-:Y:S01]  /*04a0*/  VIADD R7, R6, UR4 ;  /* 0x0000000406077c36 */ /* 0x008fe20008000000 */
[----:B------:R-:W-:Y:S03]  /*04b0*/  BAR.SYNC.DEFER_BLOCKING 0x0 ;  /* 0x0000000000007b1d */ /* 0x000fe60000010000 */
[----:B------:R-:W-:Y:S02]  /*04c0*/  IMAD R7, R16, 0x4, R7 ;  /* 0x0000000410077824 */ /* 0x000fe400078e0207 */
[----:B-1----:R-:W-:Y:S01]  /*04d0*/  IMAD.WIDE R2, R3, 0x4, R4 ;  /* 0x0000000403027825 */ /* 0x002fe200078e0204 */
[----:B------:R-:W-:Y:S04]  /*04e0*/  LDS R12, [R22] ;  /* 0x00000000160c7984 */ /* 0x000fe80000000800 */
[----:B------:R-:W-:Y:S04]  /*04f0*/  LDS R13, [R22+0x4] ;  /* 0x00000400160d7984 */ /* 0x000fe80000000800 */
[----:B------:R-:W-:Y:S04]  /*0500*/  LDS R14, [R22+0x8] ;  /* 0x00000800160e7984 */ /* 0x000fe80000000800 */
[----:B------:R-:W1:Y:S04]  /*0510*/  LDS R15, [R22+0xc] ;  /* 0x00000c00160f7984 */ /* 0x000e680000000800 */
[----:B-1----:R1:W-:Y:S01]  /*0520*/  @P1 STG.E.128 desc[UR6][R2.64], R12 ;  /* 0x0000000c02001986 */ /* 0x0023e2000c101d06 */
[----:B------:R-:W-:Y:S05]  /*0530*/  @!P0 EXIT ;  /* 0x000000000000894d */ /* 0x000fea0003800000 */
[----:B------:R-:W-:Y:S01]  /*0540*/  LDS R8, [R7+0x800] ;  /* 0x0008000007087984 */ /* 0x000fe20000000800 */
[----:B------:R-:W-:-:S03]  /*0550*/  IMAD R17, R0, 0x40, R17 ;  /* 0x0000004000117824 */ /* 0x000fc600078e0211 */
[----:B------:R-:W-:Y:S01]  /*0560*/  LDS R9, [R7+0x804] ;  /* 0x0008040007097984 */ /* 0x000fe20000000800 */
[----:B------:R-:W-:-:S03]  /*0570*/  IMAD.WIDE R4, R17, 0x4, R4 ;  /* 0x0000000411047825 */ /* 0x000fc600078e0204 */
[----:B------:R-:W-:Y:S04]  /*0580*/  LDS R10, [R7+0x808] ;  /* 0x00080800070a7984 */ /* 0x000fe80000000800 */
[----:B------:R-:W0:Y:S04]  /*0590*/  LDS R11, [R7+0x80c] ;  /* 0x00080c00070b7984 */ /* 0x000e280000000800 */
[----:B0-----:R-:W-:Y:S01]  /*05a0*/  STG.E.128 desc[UR6][R4.64], R8 ;  /* 0x0000000804007986 */ /* 0x001fe2000c101d06 */
[----:B------:R-:W-:Y:S05]  /*05b0*/  EXIT ;  /* 0x000000000000794d */ /* 0x000fea0003800000 */
.L_x_0:
[----:B------:R-:W-:-:S00]  /*05c0*/  BRA `(.L_x_0) ;  /* 0xfffffffc00fc7947 */ /* 0x000fc0000383ffff */
[----:B------:R-:W-:-:S00]  /*05d0*/  NOP ;  /* 0x0000000000007918 */ /* 0x000fc00000000000 */
        /* <DEDUP_REMOVED lines=10> */
.L_x_1:


//--------------------- .nv.shared.triton_poi_fused_convolution_3 --------------------------
	.section	.nv.shared.triton_poi_fused_convolution_3,"aw",@nobits
	.sectionflags	@""
	.align	16
	.zero		1024


//--------------------- .nv.constant0.triton_poi_fused_convolution_3 --------------------------
	.section	.nv.constant0.triton_poi_fused_convolution_3,"a",@progbits
	.sectionflags	@""
	.align	4
.nv.constant0.triton_poi_fused_convolution_3:
	.zero		552
